//
// Generated by NVIDIA NVVM Compiler
//
// Compiler Build ID: CL-36424714
// Cuda compilation tools, release 13.0, V13.0.88
// Based on NVVM 20.0.0
//

.version 9.0
.target sm_100
.address_size 64

	// .globl	_Z4vaddPfS_S_

.visible .entry _Z4vaddPfS_S_(
	.param .u64 .ptr .align 1 _Z4vaddPfS_S__param_0,
	.param .u64 .ptr .align 1 _Z4vaddPfS_S__param_1,
	.param .u64 .ptr .align 1 _Z4vaddPfS_S__param_2
)
{
	.reg .pred 	%p<2>;
	.reg .b32 	%r<2>;
	.reg .b32 	%f<4>;
	.reg .b64 	%rd<11>;

	ld.param.u64 	%rd1, [_Z4vaddPfS_S__param_0];
	ld.param.u64 	%rd2, [_Z4vaddPfS_S__param_1];
	ld.param.u64 	%rd3, [_Z4vaddPfS_S__param_2];
	mov.u32 	%r1, %tid.x;
	setp.gt.u32 	%p1, %r1, 255;
	@%p1 bra 	$L__BB0_2;
	cvta.to.global.u64 	%rd4, %rd1;
	cvta.to.global.u64 	%rd5, %rd2;
	cvta.to.global.u64 	%rd6, %rd3;
	mul.wide.u32 	%rd7, %r1, 4;
	add.s64 	%rd8, %rd4, %rd7;
	ld.global.f32 	%f1, [%rd8];
	add.s64 	%rd9, %rd5, %rd7;
	ld.global.f32 	%f2, [%rd9];
	add.f32 	%f3, %f1, %f2;
	add.s64 	%rd10, %rd6, %rd7;
	st.global.f32 	[%rd10], %f3;
$L__BB0_2:
	ret;

}


// ===== COMPILED SASS (sm_100) =====

	.target	sm_100

	.elftype	@"ET_EXEC"


//--------------------- .note.nv.tkinfo           --------------------------
	.section	.note.nv.tkinfo,"",@"SHT_NOTE"
	.sectionflags	@"SHF_NOTE_NV_TKINFO"
	.tkinfo
        /*0018*/ 	.word	0x00000002
        /*0030*/ 	.string	""
        /*0030*/ 	.string	"ptxas"
        /*0030*/ 	.string	"Cuda compilation tools, release 13.0, V13.0.88"
        /*0030*/ 	.string	"Build cuda_13.0.r13.0/compiler.36424714_0"
        /*0030*/ 	.string	"-arch sm_100 -m 64 "



//--------------------- .note.nv.cuinfo           --------------------------
	.section	.note.nv.cuinfo,"",@"SHT_NOTE"
	.sectionflags	@"SHF_NOTE_NV_CUINFO"
        /*0018*/ 	.short	0x0002
        /*001a*/ 	.short	0x0064
        /*001c*/ 	.short	0x0082
	.zero		2


//--------------------- .nv.info                  --------------------------
	.section	.nv.info,"",@"SHT_CUDA_INFO"
	.align	4


	//----- nvinfo : EIATTR_REGCOUNT
	.align		4
        /*0000*/ 	.byte	0x04, 0x2f
        /*0002*/ 	.short	(.L_1 - .L_0)
	.align		4
.L_0:
        /*0004*/ 	.word	index@(_Z4vaddPfS_S_)
        /*0008*/ 	.word	0x0000000c


	//----- nvinfo : EIATTR_FRAME_SIZE
	.align		4
.L_1:
        /*000c*/ 	.byte	0x04, 0x11
        /*000e*/ 	.short	(.L_3 - .L_2)
	.align		4
.L_2:
        /*0010*/ 	.word	index@(_Z4vaddPfS_S_)
        /*0014*/ 	.word	0x00000000


	//----- nvinfo : EIATTR_MIN_STACK_SIZE
	.align		4
.L_3:
        /*0018*/ 	.byte	0x04, 0x12
        /*001a*/ 	.short	(.L_5 - .L_4)
	.align		4
.L_4:
        /*001c*/ 	.word	index@(_Z4vaddPfS_S_)
        /*0020*/ 	.word	0x00000000
.L_5:


//--------------------- .nv.compat                --------------------------
	.section	.nv.compat,"",@"SHT_CUDA_COMPAT_INFO"
	.align	4
        /*0000*/ 	.byte	0x02, 0x09, 0x00, 0x00, 0x02, 0x02, 0x01, 0x00, 0x02, 0x05, 0x05, 0x00, 0x03, 0x07, 0x01, 0x01
        /*0010*/ 	.byte	0x02, 0x03, 0x00, 0x00, 0x02, 0x06, 0x01, 0x00, 0x04, 0x0b, 0x08, 0x00, 0x09, 0x00, 0x00, 0x00
        /*0020*/ 	.byte	0x00, 0x00, 0x00, 0x00


//--------------------- .nv.info._Z4vaddPfS_S_    --------------------------
	.section	.nv.info._Z4vaddPfS_S_,"",@"SHT_CUDA_INFO"
	.sectionflags	@""
	.align	4


	//----- nvinfo : EIATTR_CUDA_API_VERSION
	.align		4
        /*0000*/ 	.byte	0x04, 0x37
        /*0002*/ 	.short	(.L_7 - .L_6)
.L_6:
        /*0004*/ 	.word	0x00000082


	//----- nvinfo : EIATTR_KPARAM_INFO
	.align		4
.L_7:
        /*0008*/ 	.byte	0x04, 0x17
        /*000a*/ 	.short	(.L_9 - .L_8)
.L_8:
        /*000c*/ 	.word	0x00000000
        /*0010*/ 	.short	0x0002
        /*0012*/ 	.short	0x0010
        /*0014*/ 	.byte	0x00, 0xf5, 0x21, 0x00


	//----- nvinfo : EIATTR_KPARAM_INFO
	.align		4
.L_9:
        /*0018*/ 	.byte	0x04, 0x17
        /*001a*/ 	.short	(.L_11 - .L_10)
.L_10:
        /*001c*/ 	.word	0x00000000
        /*0020*/ 	.short	0x0001
        /*0022*/ 	.short	0x0008
        /*0024*/ 	.byte	0x00, 0xf5, 0x21, 0x00


	//----- nvinfo : EIATTR_KPARAM_INFO
	.align		4
.L_11:
        /*0028*/ 	.byte	0x04, 0x17
        /*002a*/ 	.short	(.L_13 - .L_12)
.L_12:
        /*002c*/ 	.word	0x00000000
        /*0030*/ 	.short	0x0000
        /*0032*/ 	.short	0x0000
        /*0034*/ 	.byte	0x00, 0xf5, 0x21, 0x00


	//----- nvinfo : EIATTR_SPARSE_MMA_MASK
	.align		4
.L_13:
        /*0038*/ 	.byte	0x03, 0x50
        /*003a*/ 	.short	0x0000


	//----- nvinfo : EIATTR_MAXREG_COUNT
	.align		4
        /*003c*/ 	.byte	0x03, 0x1b
        /*003e*/ 	.short	0x00ff


	//----- nvinfo : EIATTR_MERCURY_ISA_VERSION
	.align		4
        /*0040*/ 	.byte	0x03, 0x5f
        /*0042*/ 	.short	0x0101


	//----- nvinfo : EIATTR_VRC_CTA_INIT_COUNT
	.align		4
        /*0044*/ 	.byte	0x02, 0x4a
	.zero		1
	.zero		1


	//----- nvinfo : EIATTR_EXIT_INSTR_OFFSETS
	.align		4
        /*0048*/ 	.byte	0x04, 0x1c
        /*004a*/ 	.short	(.L_15 - .L_14)


	//   ....[0]....
.L_14:
        /*004c*/ 	.word	0x00000030


	//   ....[1]....
        /*0050*/ 	.word	0x000000f0


	//----- nvinfo : EIATTR_CBANK_PARAM_SIZE
	.align		4
.L_15:
        /*0054*/ 	.byte	0x03, 0x19
        /*0056*/ 	.short	0x0018


	//----- nvinfo : EIATTR_PARAM_CBANK
	.align		4
        /*0058*/ 	.byte	0x04, 0x0a
        /*005a*/ 	.short	(.L_17 - .L_16)
	.align		4
.L_16:
        /*005c*/ 	.word	index@(.nv.constant0._Z4vaddPfS_S_)
        /*0060*/ 	.short	0x0380
        /*0062*/ 	.short	0x0018


	//----- nvinfo : EIATTR_SW_WAR
	.align		4
.L_17:
        /*0064*/ 	.byte	0x04, 0x36
        /*0066*/ 	.short	(.L_19 - .L_18)
.L_18:
        /*0068*/ 	.word	0x00000008
.L_19:


//--------------------- .nv.callgraph             --------------------------
	.section	.nv.callgraph,"",@"SHT_CUDA_CALLGRAPH"
	.align	4
	.sectionentsize	8
	.align		4
        /*0000*/ 	.word	0x00000000
	.align		4
        /*0004*/ 	.word	0xffffffff
	.align		4
        /*0008*/ 	.word	0x00000000
	.align		4
        /*000c*/ 	.word	0xfffffffe
	.align		4
        /*0010*/ 	.word	0x00000000
	.align		4
        /*0014*/ 	.word	0xfffffffd
	.align		4
        /*0018*/ 	.word	0x00000000
	.align		4
        /*001c*/ 	.word	0xfffffffc


//--------------------- .text._Z4vaddPfS_S_       --------------------------
	.section	.text._Z4vaddPfS_S_,"ax",@progbits
	.align	128
        .global         _Z4vaddPfS_S_
        .type           _Z4vaddPfS_S_,@function
        .size           _Z4vaddPfS_S_,(.L_x_1 - _Z4vaddPfS_S_)
        .other          _Z4vaddPfS_S_,@"STO_CUDA_ENTRY STV_DEFAULT"
_Z4vaddPfS_S_:
.text._Z4vaddPfS_S_:
[----:B------:R-:W-:Y:S01]  /*0000*/  LDC R1, c[0x0][0x37c] ;  /* 0x0000df00ff017b82 */ /* 0x000fe20000000800 */
[----:B------:R-:W0:Y:S02]  /*0010*/  S2R R9, SR_TID.X ;  /* 0x0000000000097919 */ /* 0x000e240000002100 */
[----:B0-----:R-:W-:-:S13]  /*0020*/  ISETP.GT.U32.AND P0, PT, R9, 0xff, PT ;  /* 0x000000ff0900780c */ /* 0x001fda0003f04070 */
[----:B------:R-:W-:Y:S05]  /*0030*/  @P0 EXIT ;  /* 0x000000000000094d */ /* 0x000fea0003800000 */
[----:B------:R-:W0:Y:S01]  /*0040*/  LDC.64 R2, c[0x0][0x380] ;  /* 0x0000e000ff027b82 */ /* 0x000e220000000a00 */
[----:B------:R-:W1:Y:S07]  /*0050*/  LDCU.64 UR4, c[0x0][0x358] ;  /* 0x00006b00ff0477ac */ /* 0x000e6e0008000a00 */
[----:B------:R-:W2:Y:S08]  /*0060*/  LDC.64 R4, c[0x0][0x388] ;  /* 0x0000e200ff047b82 */ /* 0x000eb00000000a00 */
[----:B------:R-:W3:Y:S01]  /*0070*/  LDC.64 R6, c[0x0][0x390] ;  /* 0x0000e400ff067b82 */ /* 0x000ee20000000a00 */
[----:B0-----:R-:W-:-:S06]  /*0080*/  IMAD.WIDE.U32 R2, R9, 0x4, R2 ;  /* 0x0000000409027825 */ /* 0x001fcc00078e0002 */
[----:B-1----:R-:W4:Y:S01]  /*0090*/  LDG.E R2, desc[UR4][R2.64] ;  /* 0x0000000402027981 */ /* 0x002f22000c1e1900 */
[----:B--2---:R-:W-:-:S06]  /*00a0*/  IMAD.WIDE.U32 R4, R9, 0x4, R4 ;  /* 0x0000000409047825 */ /* 0x004fcc00078e0004 */
[----:B------:R-:W4:Y:S01]  /*00b0*/  LDG.E R5, desc[UR4][R4.64] ;  /* 0x0000000404057981 */ /* 0x000f22000c1e1900 */
[----:B---3--:R-:W-:-:S04]  /*00c0*/  IMAD.WIDE.U32 R6, R9, 0x4, R6 ;  /* 0x0000000409067825 */ /* 0x008fc800078e0006 */
[----:B----4-:R-:W-:-:S05]  /*00d0*/  FADD R9, R2, R5 ;  /* 0x0000000502097221 */ /* 0x010fca0000000000 */
[----:B------:R-:W-:Y:S01]  /*00e0*/  STG.E desc[UR4][R6.64], R9 ;  /* 0x0000000906007986 */ /* 0x000fe2000c101904 */
[----:B------:R-:W-:Y:S05]  /*00f0*/  EXIT ;  /* 0x000000000000794d */ /* 0x000fea0003800000 */
.L_x_0:
[----:B------:R-:W-:-:S00]  /*0100*/  BRA `(.L_x_0) ;  /* 0xfffffffc00fc7947 */ /* 0x000fc0000383ffff */
[----:B------:R-:W-:-:S00]  /*0110*/  NOP ;  /* 0x0000000000007918 */ /* 0x000fc00000000000 */
        /* <DEDUP_REMOVED lines=14> */
.L_x_1:


//--------------------- .nv.shared.reserved.0     --------------------------
	.section	.nv.shared.reserved.0,"aw",@nobits
	.weak		__nv_reservedSMEM_offset_0_alias
	.size		__nv_reservedSMEM_offset_0_alias, 0, 64
	.other		__nv_reservedSMEM_offset_0_alias,@"STO_CUDA_RESERVED_SHARED STV_DEFAULT"
__nv_reservedSMEM_offset_0_alias:
	.zero		0
	.zero		64


//--------------------- .nv.constant0._Z4vaddPfS_S_ --------------------------
	.section	.nv.constant0._Z4vaddPfS_S_,"a",@progbits
	.sectionflags	@""
	.align	4
.nv.constant0._Z4vaddPfS_S_:
	.zero		920


//--------------------- SYMBOLS --------------------------

	.type		.nv.reservedSmem.offset0,@object
	.size		.nv.reservedSmem.offset0,0x4
